//
// Generated by NVIDIA NVVM Compiler
//
// Compiler Build ID: CL-36424714
// Cuda compilation tools, release 13.0, V13.0.88
// Based on NVVM 20.0.0
//

.version 9.0
.target sm_100
.address_size 64

	// .globl	_Z11temp_kernelP7__graph
.extern .func  (.param .b32 func_retval0) vprintf
(
	.param .b64 vprintf_param_0,
	.param .b64 vprintf_param_1
)
;
.global .align 1 .b8 $str[4] = {37, 100, 32};
.global .align 1 .b8 $str$1[2] = {10};

.visible .entry _Z11temp_kernelP7__graph(
	.param .u64 .ptr .align 1 _Z11temp_kernelP7__graph_param_0
)
{
	.local .align 8 .b8 	__local_depot0[8];
	.reg .b64 	%SP;
	.reg .b64 	%SPL;
	.reg .pred 	%p<4>;
	.reg .b32 	%r<19>;
	.reg .b64 	%rd<19>;

	mov.u64 	%SPL, __local_depot0;
	cvta.local.u64 	%SP, %SPL;
	ld.param.u64 	%rd3, [_Z11temp_kernelP7__graph_param_0];
	cvta.to.global.u64 	%rd1, %rd3;
	mov.u32 	%r3, %ntid.x;
	mov.u32 	%r4, %ctaid.x;
	mul.lo.s32 	%r5, %r3, %r4;
	mov.u32 	%r6, %tid.x;
	neg.s32 	%r7, %r6;
	setp.ne.s32 	%p1, %r5, %r7;
	@%p1 bra 	$L__BB0_5;
	ld.global.u64 	%rd4, [%rd1+8];
	ld.global.u32 	%r8, [%rd1];
	mul.wide.s32 	%rd5, %r8, 4;
	add.s64 	%rd6, %rd4, %rd5;
	ld.u32 	%r9, [%rd6+-4];
	setp.lt.s32 	%p2, %r9, 1;
	@%p2 bra 	$L__BB0_4;
	add.u64 	%rd7, %SP, 0;
	add.u64 	%rd2, %SPL, 0;
	mov.b32 	%r18, 0;
	mov.u64 	%rd11, $str;
$L__BB0_3:
	ld.global.u64 	%rd8, [%rd1+16];
	mul.wide.u32 	%rd9, %r18, 4;
	add.s64 	%rd10, %rd8, %rd9;
	ld.u32 	%r11, [%rd10];
	st.local.u32 	[%rd2], %r11;
	cvta.global.u64 	%rd12, %rd11;
	{ // callseq 0, 0
	.param .b64 param0;
	st.param.b64 	[param0], %rd12;
	.param .b64 param1;
	st.param.b64 	[param1], %rd7;
	.param .b32 retval0;
	call.uni (retval0), 
	vprintf, 
	(
	param0, 
	param1
	);
	ld.param.b32 	%r12, [retval0];
	} // callseq 0
	add.s32 	%r18, %r18, 1;
	ld.global.u64 	%rd14, [%rd1+8];
	ld.global.u32 	%r14, [%rd1];
	mul.wide.s32 	%rd15, %r14, 4;
	add.s64 	%rd16, %rd14, %rd15;
	ld.u32 	%r15, [%rd16+-4];
	setp.lt.s32 	%p3, %r18, %r15;
	@%p3 bra 	$L__BB0_3;
$L__BB0_4:
	mov.u64 	%rd17, $str$1;
	cvta.global.u64 	%rd18, %rd17;
	{ // callseq 1, 0
	.param .b64 param0;
	st.param.b64 	[param0], %rd18;
	.param .b64 param1;
	st.param.b64 	[param1], 0;
	.param .b32 retval0;
	call.uni (retval0), 
	vprintf, 
	(
	param0, 
	param1
	);
	ld.param.b32 	%r16, [retval0];
	} // callseq 1
$L__BB0_5:
	ret;

}
	// .globl	_Z4initPiii
.visible .entry _Z4initPiii(
	.param .u64 .ptr .align 1 _Z4initPiii_param_0,
	.param .u32 _Z4initPiii_param_1,
	.param .u32 _Z4initPiii_param_2
)
{
	.reg .pred 	%p<2>;
	.reg .b32 	%r<7>;
	.reg .b64 	%rd<5>;

	ld.param.u64 	%rd1, [_Z4initPiii_param_0];
	ld.param.u32 	%r1, [_Z4initPiii_param_1];
	mov.u32 	%r2, %ntid.x;
	mov.u32 	%r3, %ctaid.x;
	mov.u32 	%r4, %tid.x;
	mad.lo.s32 	%r5, %r2, %r3, %r4;
	setp.ne.s32 	%p1, %r5, %r1;
	selp.s32 	%r6, -1, 0, %p1;
	cvta.to.global.u64 	%rd2, %rd1;
	mul.wide.s32 	%rd3, %r5, 4;
	add.s64 	%rd4, %rd2, %rd3;
	st.global.u32 	[%rd4], %r6;
	ret;

}
	// .globl	_Z3bfsPK7__graphPiiPb
.visible .entry _Z3bfsPK7__graphPiiPb(
	.param .u64 .ptr .align 1 _Z3bfsPK7__graphPiiPb_param_0,
	.param .u64 .ptr .align 1 _Z3bfsPK7__graphPiiPb_param_1,
	.param .u32 _Z3bfsPK7__graphPiiPb_param_2,
	.param .u64 .ptr .align 1 _Z3bfsPK7__graphPiiPb_param_3
)
{
	.reg .pred 	%p<7>;
	.reg .b16 	%rs<2>;
	.reg .b32 	%r<20>;
	.reg .b64 	%rd<33>;

	ld.param.u64 	%rd12, [_Z3bfsPK7__graphPiiPb_param_0];
	ld.param.u64 	%rd13, [_Z3bfsPK7__graphPiiPb_param_1];
	ld.param.u32 	%r7, [_Z3bfsPK7__graphPiiPb_param_2];
	ld.param.u64 	%rd11, [_Z3bfsPK7__graphPiiPb_param_3];
	cvta.to.global.u64 	%rd1, %rd13;
	cvta.to.global.u64 	%rd2, %rd12;
	mov.u32 	%r8, %ntid.x;
	mov.u32 	%r9, %ctaid.x;
	mov.u32 	%r10, %tid.x;
	mad.lo.s32 	%r1, %r8, %r9, %r10;
	ld.global.u32 	%r11, [%rd2];
	setp.ge.s32 	%p1, %r1, %r11;
	@%p1 bra 	$L__BB2_10;
	mul.wide.s32 	%rd14, %r1, 4;
	add.s64 	%rd15, %rd1, %rd14;
	ld.global.u32 	%r12, [%rd15];
	setp.ne.s32 	%p2, %r12, %r7;
	@%p2 bra 	$L__BB2_10;
	setp.ne.s32 	%p3, %r1, 0;
	@%p3 bra 	$L__BB2_4;
	ld.global.u64 	%rd32, [%rd2+8];
	mov.b32 	%r19, 0;
	bra.uni 	$L__BB2_5;
$L__BB2_4:
	ld.global.u64 	%rd32, [%rd2+8];
	cvta.to.global.u64 	%rd16, %rd32;
	add.s64 	%rd18, %rd16, %rd14;
	ld.global.u32 	%r19, [%rd18+-4];
$L__BB2_5:
	cvta.to.global.u64 	%rd19, %rd32;
	add.s64 	%rd21, %rd19, %rd14;
	ld.global.u32 	%r14, [%rd21];
	setp.ge.s32 	%p4, %r19, %r14;
	@%p4 bra 	$L__BB2_10;
	add.s32 	%r4, %r7, 1;
	cvta.to.global.u64 	%rd6, %rd11;
$L__BB2_7:
	ld.global.u64 	%rd22, [%rd2+16];
	cvta.to.global.u64 	%rd23, %rd22;
	mul.wide.s32 	%rd24, %r19, 4;
	add.s64 	%rd25, %rd23, %rd24;
	ld.global.u32 	%r15, [%rd25];
	mul.wide.s32 	%rd26, %r15, 4;
	add.s64 	%rd8, %rd1, %rd26;
	ld.global.u32 	%r16, [%rd8];
	setp.ne.s32 	%p5, %r16, -1;
	@%p5 bra 	$L__BB2_9;
	st.global.u32 	[%rd8], %r4;
	mov.b16 	%rs1, 1;
	st.global.u8 	[%rd6], %rs1;
	ld.global.u64 	%rd32, [%rd2+8];
$L__BB2_9:
	add.s32 	%r19, %r19, 1;
	cvta.to.global.u64 	%rd27, %rd32;
	add.s64 	%rd29, %rd27, %rd14;
	ld.global.u32 	%r17, [%rd29];
	setp.lt.s32 	%p6, %r19, %r17;
	@%p6 bra 	$L__BB2_7;
$L__BB2_10:
	ret;

}


// ===== COMPILED SASS (sm_100) =====

	.target	sm_100

	.elftype	@"ET_EXEC"


//--------------------- .note.nv.tkinfo           --------------------------
	.section	.note.nv.tkinfo,"",@"SHT_NOTE"
	.sectionflags	@"SHF_NOTE_NV_TKINFO"
	.tkinfo
        /*0018*/ 	.word	0x00000002
        /*0030*/ 	.string	""
        /*0030*/ 	.string	"ptxas"
        /*0030*/ 	.string	"Cuda compilation tools, release 13.0, V13.0.88"
        /*0030*/ 	.string	"Build cuda_13.0.r13.0/compiler.36424714_0"
        /*0030*/ 	.string	"-arch sm_100 -m 64 "



//--------------------- .note.nv.cuinfo           --------------------------
	.section	.note.nv.cuinfo,"",@"SHT_NOTE"
	.sectionflags	@"SHF_NOTE_NV_CUINFO"
        /*0018*/ 	.short	0x0002
        /*001a*/ 	.short	0x0064
        /*001c*/ 	.short	0x0082
	.zero		2


//--------------------- .nv.info                  --------------------------
	.section	.nv.info,"",@"SHT_CUDA_INFO"
	.align	4


	//----- nvinfo : EIATTR_REGCOUNT
	.align		4
        /*0000*/ 	.byte	0x04, 0x2f
        /*0002*/ 	.short	(.L_3 - .L_2)
	.align		4
.L_2:
        /*0004*/ 	.word	index@(_Z11temp_kernelP7__graph)
        /*0008*/ 	.word	0x00000018


	//----- nvinfo : EIATTR_FRAME_SIZE
	.align		4
.L_3:
        /*000c*/ 	.byte	0x04, 0x11
        /*000e*/ 	.short	(.L_5 - .L_4)
	.align		4
.L_4:
        /*0010*/ 	.word	index@(_Z11temp_kernelP7__graph)
        /*0014*/ 	.word	0x00000008


	//----- nvinfo : EIATTR_REGCOUNT
	.align		4
.L_5:
        /*0018*/ 	.byte	0x04, 0x2f
        /*001a*/ 	.short	(.L_7 - .L_6)
	.align		4
.L_6:
        /*001c*/ 	.word	index@(_Z4initPiii)
        /*0020*/ 	.word	0x00000008


	//----- nvinfo : EIATTR_FRAME_SIZE
	.align		4
.L_7:
        /*0024*/ 	.byte	0x04, 0x11
        /*0026*/ 	.short	(.L_9 - .L_8)
	.align		4
.L_8:
        /*0028*/ 	.word	index@(_Z4initPiii)
        /*002c*/ 	.word	0x00000000


	//----- nvinfo : EIATTR_REGCOUNT
	.align		4
.L_9:
        /*0030*/ 	.byte	0x04, 0x2f
        /*0032*/ 	.short	(.L_11 - .L_10)
	.align		4
.L_10:
        /*0034*/ 	.word	index@(_Z3bfsPK7__graphPiiPb)
        /*0038*/ 	.word	0x00000011


	//----- nvinfo : EIATTR_FRAME_SIZE
	.align		4
.L_11:
        /*003c*/ 	.byte	0x04, 0x11
        /*003e*/ 	.short	(.L_13 - .L_12)
	.align		4
.L_12:
        /*0040*/ 	.word	index@(_Z3bfsPK7__graphPiiPb)
        /*0044*/ 	.word	0x00000000


	//----- nvinfo : EIATTR_MIN_STACK_SIZE
	.align		4
.L_13:
        /*0048*/ 	.byte	0x04, 0x12
        /*004a*/ 	.short	(.L_15 - .L_14)
	.align		4
.L_14:
        /*004c*/ 	.word	index@(_Z3bfsPK7__graphPiiPb)
        /*0050*/ 	.word	0x00000000


	//----- nvinfo : EIATTR_MIN_STACK_SIZE
	.align		4
.L_15:
        /*0054*/ 	.byte	0x04, 0x12
        /*0056*/ 	.short	(.L_17 - .L_16)
	.align		4
.L_16:
        /*0058*/ 	.word	index@(_Z4initPiii)
        /*005c*/ 	.word	0x00000000


	//----- nvinfo : EIATTR_MIN_STACK_SIZE
	.align		4
.L_17:
        /*0060*/ 	.byte	0x04, 0x12
        /*0062*/ 	.short	(.L_19 - .L_18)
	.align		4
.L_18:
        /*0064*/ 	.word	index@(_Z11temp_kernelP7__graph)
        /*0068*/ 	.word	0x00000008
.L_19:


//--------------------- .nv.compat                --------------------------
	.section	.nv.compat,"",@"SHT_CUDA_COMPAT_INFO"
	.align	4
        /*0000*/ 	.byte	0x02, 0x09, 0x00, 0x00, 0x02, 0x02, 0x01, 0x00, 0x02, 0x05, 0x05, 0x00, 0x03, 0x07, 0x01, 0x01
        /*0010*/ 	.byte	0x02, 0x03, 0x00, 0x00, 0x02, 0x06, 0x01, 0x00, 0x04, 0x0b, 0x08, 0x00, 0x09, 0x00, 0x00, 0x00
        /*0020*/ 	.byte	0x00, 0x00, 0x00, 0x00


//--------------------- .nv.info._Z3bfsPK7__graphPiiPb --------------------------
	.section	.nv.info._Z3bfsPK7__graphPiiPb,"",@"SHT_CUDA_INFO"
	.sectionflags	@""
	.align	4


	//----- nvinfo : EIATTR_CUDA_API_VERSION
	.align		4
        /*0000*/ 	.byte	0x04, 0x37
        /*0002*/ 	.short	(.L_21 - .L_20)
.L_20:
        /*0004*/ 	.word	0x00000082


	//----- nvinfo : EIATTR_KPARAM_INFO
	.align		4
.L_21:
        /*0008*/ 	.byte	0x04, 0x17
        /*000a*/ 	.short	(.L_23 - .L_22)
.L_22:
        /*000c*/ 	.word	0x00000000
        /*0010*/ 	.short	0x0003
        /*0012*/ 	.short	0x0018
        /*0014*/ 	.byte	0x00, 0xf5, 0x21, 0x00


	//----- nvinfo : EIATTR_KPARAM_INFO
	.align		4
.L_23:
        /*0018*/ 	.byte	0x04, 0x17
        /*001a*/ 	.short	(.L_25 - .L_24)
.L_24:
        /*001c*/ 	.word	0x00000000
        /*0020*/ 	.short	0x0002
        /*0022*/ 	.short	0x0010
        /*0024*/ 	.byte	0x00, 0xf0, 0x11, 0x00


	//----- nvinfo : EIATTR_KPARAM_INFO
	.align		4
.L_25:
        /*0028*/ 	.byte	0x04, 0x17
        /*002a*/ 	.short	(.L_27 - .L_26)
.L_26:
        /*002c*/ 	.word	0x00000000
        /*0030*/ 	.short	0x0001
        /*0032*/ 	.short	0x0008
        /*0034*/ 	.byte	0x00, 0xf5, 0x21, 0x00


	//----- nvinfo : EIATTR_KPARAM_INFO
	.align		4
.L_27:
        /*0038*/ 	.byte	0x04, 0x17
        /*003a*/ 	.short	(.L_29 - .L_28)
.L_28:
        /*003c*/ 	.word	0x00000000
        /*0040*/ 	.short	0x0000
        /*0042*/ 	.short	0x0000
        /*0044*/ 	.byte	0x00, 0xf5, 0x21, 0x00


	//----- nvinfo : EIATTR_SPARSE_MMA_MASK
	.align		4
.L_29:
        /*0048*/ 	.byte	0x03, 0x50
        /*004a*/ 	.short	0x0000


	//----- nvinfo : EIATTR_MAXREG_COUNT
	.align		4
        /*004c*/ 	.byte	0x03, 0x1b
        /*004e*/ 	.short	0x00ff


	//----- nvinfo : EIATTR_MERCURY_ISA_VERSION
	.align		4
        /*0050*/ 	.byte	0x03, 0x5f
        /*0052*/ 	.short	0x0101


	//----- nvinfo : EIATTR_VRC_CTA_INIT_COUNT
	.align		4
        /*0054*/ 	.byte	0x02, 0x4a
	.zero		1
	.zero		1


	//----- nvinfo : EIATTR_EXIT_INSTR_OFFSETS
	.align		4
        /*0058*/ 	.byte	0x04, 0x1c
        /*005a*/ 	.short	(.L_31 - .L_30)


	//   ....[0]....
.L_30:
        /*005c*/ 	.word	0x00000090


	//   ....[1]....
        /*0060*/ 	.word	0x000000f0


	//   ....[2]....
        /*0064*/ 	.word	0x00000180


	//   ....[3]....
        /*0068*/ 	.word	0x000002b0


	//----- nvinfo : EIATTR_CRS_STACK_SIZE
	.align		4
.L_31:
        /*006c*/ 	.byte	0x04, 0x1e
        /*006e*/ 	.short	(.L_33 - .L_32)
.L_32:
        /*0070*/ 	.word	0x00000000


	//----- nvinfo : EIATTR_CBANK_PARAM_SIZE
	.align		4
.L_33:
        /*0074*/ 	.byte	0x03, 0x19
        /*0076*/ 	.short	0x0020


	//----- nvinfo : EIATTR_PARAM_CBANK
	.align		4
        /*0078*/ 	.byte	0x04, 0x0a
        /*007a*/ 	.short	(.L_35 - .L_34)
	.align		4
.L_34:
        /*007c*/ 	.word	index@(.nv.constant0._Z3bfsPK7__graphPiiPb)
        /*0080*/ 	.short	0x0380
        /*0082*/ 	.short	0x0020


	//----- nvinfo : EIATTR_SW_WAR
	.align		4
.L_35:
        /*0084*/ 	.byte	0x04, 0x36
        /*0086*/ 	.short	(.L_37 - .L_36)
.L_36:
        /*0088*/ 	.word	0x00000008
.L_37:


//--------------------- .nv.info._Z4initPiii      --------------------------
	.section	.nv.info._Z4initPiii,"",@"SHT_CUDA_INFO"
	.sectionflags	@""
	.align	4


	//----- nvinfo : EIATTR_CUDA_API_VERSION
	.align		4
        /*0000*/ 	.byte	0x04, 0x37
        /*0002*/ 	.short	(.L_39 - .L_38)
.L_38:
        /*0004*/ 	.word	0x00000082


	//----- nvinfo : EIATTR_KPARAM_INFO
	.align		4
.L_39:
        /*0008*/ 	.byte	0x04, 0x17
        /*000a*/ 	.short	(.L_41 - .L_40)
.L_40:
        /*000c*/ 	.word	0x00000000
        /*0010*/ 	.short	0x0002
        /*0012*/ 	.short	0x000c
        /*0014*/ 	.byte	0x00, 0xf0, 0x11, 0x00


	//----- nvinfo : EIATTR_KPARAM_INFO
	.align		4
.L_41:
        /*0018*/ 	.byte	0x04, 0x17
        /*001a*/ 	.short	(.L_43 - .L_42)
.L_42:
        /*001c*/ 	.word	0x00000000
        /*0020*/ 	.short	0x0001
        /*0022*/ 	.short	0x0008
        /*0024*/ 	.byte	0x00, 0xf0, 0x11, 0x00


	//----- nvinfo : EIATTR_KPARAM_INFO
	.align		4
.L_43:
        /*0028*/ 	.byte	0x04, 0x17
        /*002a*/ 	.short	(.L_45 - .L_44)
.L_44:
        /*002c*/ 	.word	0x00000000
        /*0030*/ 	.short	0x0000
        /*0032*/ 	.short	0x0000
        /*0034*/ 	.byte	0x00, 0xf5, 0x21, 0x00


	//----- nvinfo : EIATTR_SPARSE_MMA_MASK
	.align		4
.L_45:
        /*0038*/ 	.byte	0x03, 0x50
        /*003a*/ 	.short	0x0000


	//----- nvinfo : EIATTR_MAXREG_COUNT
	.align		4
        /*003c*/ 	.byte	0x03, 0x1b
        /*003e*/ 	.short	0x00ff


	//----- nvinfo : EIATTR_MERCURY_ISA_VERSION
	.align		4
        /*0040*/ 	.byte	0x03, 0x5f
        /*0042*/ 	.short	0x0101


	//----- nvinfo : EIATTR_VRC_CTA_INIT_COUNT
	.align		4
        /*0044*/ 	.byte	0x02, 0x4a
	.zero		1
	.zero		1


	//----- nvinfo : EIATTR_EXIT_INSTR_OFFSETS
	.align		4
        /*0048*/ 	.byte	0x04, 0x1c
        /*004a*/ 	.short	(.L_47 - .L_46)


	//   ....[0]....
.L_46:
        /*004c*/ 	.word	0x000000c0


	//----- nvinfo : EIATTR_CBANK_PARAM_SIZE
	.align		4
.L_47:
        /*0050*/ 	.byte	0x03, 0x19
        /*0052*/ 	.short	0x0010


	//----- nvinfo : EIATTR_PARAM_CBANK
	.align		4
        /*0054*/ 	.byte	0x04, 0x0a
        /*0056*/ 	.short	(.L_49 - .L_48)
	.align		4
.L_48:
        /*0058*/ 	.word	index@(.nv.constant0._Z4initPiii)
        /*005c*/ 	.short	0x0380
        /*005e*/ 	.short	0x0010


	//----- nvinfo : EIATTR_SW_WAR
	.align		4
.L_49:
        /*0060*/ 	.byte	0x04, 0x36
        /*0062*/ 	.short	(.L_51 - .L_50)
.L_50:
        /*0064*/ 	.word	0x00000008
.L_51:


//--------------------- .nv.info._Z11temp_kernelP7__graph --------------------------
	.section	.nv.info._Z11temp_kernelP7__graph,"",@"SHT_CUDA_INFO"
	.sectionflags	@""
	.align	4


	//----- nvinfo : EIATTR_CUDA_API_VERSION
	.align		4
        /*0000*/ 	.byte	0x04, 0x37
        /*0002*/ 	.short	(.L_53 - .L_52)
.L_52:
        /*0004*/ 	.word	0x00000082


	//----- nvinfo : EIATTR_KPARAM_INFO
	.align		4
.L_53:
        /*0008*/ 	.byte	0x04, 0x17
        /*000a*/ 	.short	(.L_55 - .L_54)
.L_54:
        /*000c*/ 	.word	0x00000000
        /*0010*/ 	.short	0x0000
        /*0012*/ 	.short	0x0000
        /*0014*/ 	.byte	0x00, 0xf5, 0x21, 0x00


	//----- nvinfo : EIATTR_SPARSE_MMA_MASK
	.align		4
.L_55:
        /*0018*/ 	.byte	0x03, 0x50
        /*001a*/ 	.short	0x0000


	//----- nvinfo : EIATTR_MAXREG_COUNT
	.align		4
        /*001c*/ 	.byte	0x03, 0x1b
        /*001e*/ 	.short	0x00ff


	//----- nvinfo : EIATTR_EXTERNS
	.align		4
        /*0020*/ 	.byte	0x04, 0x0f
        /*0022*/ 	.short	(.L_57 - .L_56)


	//   ....[0]....
	.align		4
.L_56:
        /*0024*/ 	.word	index@(vprintf)


	//----- nvinfo : EIATTR_MERCURY_ISA_VERSION
	.align		4
.L_57:
        /*0028*/ 	.byte	0x03, 0x5f
        /*002a*/ 	.short	0x0101


	//----- nvinfo : EIATTR_VRC_CTA_INIT_COUNT
	.align		4
        /*002c*/ 	.byte	0x02, 0x4a
	.zero		1
	.zero		1


	//----- nvinfo : EIATTR_SYSCALL_OFFSETS
	.align		4
        /*0030*/ 	.byte	0x04, 0x46
        /*0032*/ 	.short	(.L_59 - .L_58)


	//   ....[0]....
.L_58:
        /*0034*/ 	.word	0x00000240


	//   ....[1]....
        /*0038*/ 	.word	0x00000350


	//----- nvinfo : EIATTR_EXIT_INSTR_OFFSETS
	.align		4
.L_59:
        /*003c*/ 	.byte	0x04, 0x1c
        /*003e*/ 	.short	(.L_61 - .L_60)


	//   ....[0]....
.L_60:
        /*0040*/ 	.word	0x000000c0


	//   ....[1]....
        /*0044*/ 	.word	0x00000360


	//----- nvinfo : EIATTR_CRS_STACK_SIZE
	.align		4
.L_61:
        /*0048*/ 	.byte	0x04, 0x1e
        /*004a*/ 	.short	(.L_63 - .L_62)
.L_62:
        /*004c*/ 	.word	0x00000000


	//----- nvinfo : EIATTR_CBANK_PARAM_SIZE
	.align		4
.L_63:
        /*0050*/ 	.byte	0x03, 0x19
        /*0052*/ 	.short	0x0008


	//----- nvinfo : EIATTR_PARAM_CBANK
	.align		4
        /*0054*/ 	.byte	0x04, 0x0a
        /*0056*/ 	.short	(.L_65 - .L_64)
	.align		4
.L_64:
        /*0058*/ 	.word	index@(.nv.constant0._Z11temp_kernelP7__graph)
        /*005c*/ 	.short	0x0380
        /*005e*/ 	.short	0x0008


	//----- nvinfo : EIATTR_SW_WAR
	.align		4
.L_65:
        /*0060*/ 	.byte	0x04, 0x36
        /*0062*/ 	.short	(.L_67 - .L_66)
.L_66:
        /*0064*/ 	.word	0x00000008
.L_67:


//--------------------- .nv.callgraph             --------------------------
	.section	.nv.callgraph,"",@"SHT_CUDA_CALLGRAPH"
	.align	4
	.sectionentsize	8
	.align		4
        /*0000*/ 	.word	0x00000000
	.align		4
        /*0004*/ 	.word	0xffffffff
	.align		4
        /*0008*/ 	.word	index@(_Z11temp_kernelP7__graph)
	.align		4
        /*000c*/ 	.word	index@(vprintf)
	.align		4
        /*0010*/ 	.word	0x00000000
	.align		4
        /*0014*/ 	.word	0xfffffffe
	.align		4
        /*0018*/ 	.word	0x00000000
	.align		4
        /*001c*/ 	.word	0xfffffffd
	.align		4
        /*0020*/ 	.word	0x00000000
	.align		4
        /*0024*/ 	.word	0xfffffffc


//--------------------- .nv.constant4             --------------------------
	.section	.nv.constant4,"a",@progbits
	.align	8
	.align		8
.nv.constant4:
        /*0000*/ 	.dword	$str
	.align		8
        /*0008*/ 	.dword	$str$1
	.align		8
        /*0010*/ 	.dword	vprintf


//--------------------- .text._Z3bfsPK7__graphPiiPb --------------------------
	.section	.text._Z3bfsPK7__graphPiiPb,"ax",@progbits
	.align	128
        .global         _Z3bfsPK7__graphPiiPb
        .type           _Z3bfsPK7__graphPiiPb,@function
        .size           _Z3bfsPK7__graphPiiPb,(.L_x_9 - _Z3bfsPK7__graphPiiPb)
        .other          _Z3bfsPK7__graphPiiPb,@"STO_CUDA_ENTRY STV_DEFAULT"
_Z3bfsPK7__graphPiiPb:
.text._Z3bfsPK7__graphPiiPb:
[----:B------:R-:W-:Y:S08]  /*0000*/  LDC R1, c[0x0][0x37c] ;  /* 0x0000df00ff017b82 */ /* 0x000ff00000000800 */
[----:B------:R-:W0:Y:S01]  /*0010*/  LDC.64 R2, c[0x0][0x380] ;  /* 0x0000e000ff027b82 */ /* 0x000e220000000a00 */
[----:B------:R-:W0:Y:S02]  /*0020*/  LDCU.64 UR4, c[0x0][0x358] ;  /* 0x00006b00ff0477ac */ /* 0x000e240008000a00 */
[----:B0-----:R-:W2:Y:S01]  /*0030*/  LDG.E R5, desc[UR4][R2.64] ;  /* 0x0000000402057981 */ /* 0x001ea2000c1e1900 */
[----:B------:R-:W0:Y:S01]  /*0040*/  LDCU UR6, c[0x0][0x360] ;  /* 0x00006c00ff0677ac */ /* 0x000e220008000800 */
[----:B------:R-:W0:Y:S01]  /*0050*/  S2R R0, SR_CTAID.X ;  /* 0x0000000000007919 */ /* 0x000e220000002500 */
[----:B------:R-:W0:Y:S02]  /*0060*/  S2R R7, SR_TID.X ;  /* 0x0000000000077919 */ /* 0x000e240000002100 */
[----:B0-----:R-:W-:-:S05]  /*0070*/  IMAD R0, R0, UR6, R7 ;  /* 0x0000000600007c24 */ /* 0x001fca000f8e0207 */
[----:B--2---:R-:W-:-:S13]  /*0080*/  ISETP.GE.AND P0, PT, R0, R5, PT ;  /* 0x000000050000720c */ /* 0x004fda0003f06270 */
[----:B------:R-:W-:Y:S05]  /*0090*/  @P0 EXIT ;  /* 0x000000000000094d */ /* 0x000fea0003800000 */
[----:B------:R-:W0:Y:S08]  /*00a0*/  LDC.64 R4, c[0x0][0x388] ;  /* 0x0000e200ff047b82 */ /* 0x000e300000000a00 */
[----:B------:R-:W1:Y:S01]  /*00b0*/  LDC R7, c[0x0][0x390] ;  /* 0x0000e400ff077b82 */ /* 0x000e620000000800 */
[----:B0-----:R-:W-:-:S06]  /*00c0*/  IMAD.WIDE R4, R0, 0x4, R4 ;  /* 0x0000000400047825 */ /* 0x001fcc00078e0204 */
[----:B------:R-:W1:Y:S02]  /*00d0*/  LDG.E R4, desc[UR4][R4.64] ;  /* 0x0000000404047981 */ /* 0x000e64000c1e1900 */
[----:B-1----:R-:W-:-:S13]  /*00e0*/  ISETP.NE.AND P0, PT, R4, R7, PT ;  /* 0x000000070400720c */ /* 0x002fda0003f05270 */
[----:B------:R-:W-:Y:S05]  /*00f0*/  @P0 EXIT ;  /* 0x000000000000094d */ /* 0x000fea0003800000 */
[----:B------:R-:W2:Y:S01]  /*0100*/  LDG.E.64 R4, desc[UR4][R2.64+0x8] ;  /* 0x0000080402047981 */ /* 0x000ea2000c1e1b00 */
[----:B------:R-:W-:-:S13]  /*0110*/  ISETP.NE.AND P0, PT, R0, RZ, PT ;  /* 0x000000ff0000720c */ /* 0x000fda0003f05270 */
[----:B------:R-:W-:Y:S01]  /*0120*/  @!P0 MOV R6, RZ ;  /* 0x000000ff00068202 */ /* 0x000fe20000000f00 */
[----:B--2---:R-:W-:-:S04]  /*0130*/  IMAD.WIDE R10, R0, 0x4, R4 ;  /* 0x00000004000a7825 */ /* 0x004fc800078e0204 */
[----:B------:R-:W-:Y:S02]  /*0140*/  @P0 IMAD.WIDE R8, R0, 0x4, R4 ;  /* 0x0000000400080825 */ /* 0x000fe400078e0204 */
[----:B------:R-:W2:Y:S04]  /*0150*/  LDG.E R11, desc[UR4][R10.64] ;  /* 0x000000040a0b7981 */ /* 0x000ea8000c1e1900 */
[----:B------:R-:W2:Y:S02]  /*0160*/  @P0 LDG.E R6, desc[UR4][R8.64+-0x4] ;  /* 0xfffffc0408060981 */ /* 0x000ea4000c1e1900 */
[----:B--2---:R-:W-:-:S13]  /*0170*/  ISETP.GE.AND P0, PT, R6, R11, PT ;  /* 0x0000000b0600720c */ /* 0x004fda0003f06270 */
[----:B------:R-:W-:Y:S05]  /*0180*/  @P0 EXIT ;  /* 0x000000000000094d */ /* 0x000fea0003800000 */
[----:B------:R-:W-:-:S07]  /*0190*/  IADD3 R7, PT, PT, R7, 0x1, RZ ;  /* 0x0000000107077810 */ /* 0x000fce0007ffe0ff */
.L_x_0:
[----:B------:R-:W2:Y:S01]  /*01a0*/  LDG.E.64 R8, desc[UR4][R2.64+0x10] ;  /* 0x0000100402087981 */ /* 0x000ea2000c1e1b00 */
[----:B------:R-:W0:Y:S01]  /*01b0*/  LDC.64 R12, c[0x0][0x388] ;  /* 0x0000e200ff0c7b82 */ /* 0x000e220000000a00 */
[----:B--2---:R-:W-:-:S06]  /*01c0*/  IMAD.WIDE R8, R6, 0x4, R8 ;  /* 0x0000000406087825 */ /* 0x004fcc00078e0208 */
[----:B------:R-:W0:Y:S02]  /*01d0*/  LDG.E R9, desc[UR4][R8.64] ;  /* 0x0000000408097981 */ /* 0x000e24000c1e1900 */
[----:B0-----:R-:W-:-:S05]  /*01e0*/  IMAD.WIDE R12, R9, 0x4, R12 ;  /* 0x00000004090c7825 */ /* 0x001fca00078e020c */
[----:B------:R-:W2:Y:S01]  /*01f0*/  LDG.E R10, desc[UR4][R12.64] ;  /* 0x000000040c0a7981 */ /* 0x000ea2000c1e1900 */
[----:B------:R-:W-:Y:S01]  /*0200*/  HFMA2 R14, -RZ, RZ, 0, 5.9604644775390625e-08 ;  /* 0x00000001ff0e7431 */ /* 0x000fe200000001ff */
[----:B--2---:R-:W-:-:S13]  /*0210*/  ISETP.NE.AND P0, PT, R10, -0x1, PT ;  /* 0xffffffff0a00780c */ /* 0x004fda0003f05270 */
[----:B------:R-:W0:Y:S01]  /*0220*/  @!P0 LDC.64 R10, c[0x0][0x398] ;  /* 0x0000e600ff0a8b82 */ /* 0x000e220000000a00 */
[----:B------:R1:W-:Y:S04]  /*0230*/  @!P0 STG.E desc[UR4][R12.64], R7 ;  /* 0x000000070c008986 */ /* 0x0003e8000c101904 */
[----:B0-----:R1:W-:Y:S04]  /*0240*/  @!P0 STG.E.U8 desc[UR4][R10.64], R14 ;  /* 0x0000000e0a008986 */ /* 0x0013e8000c101104 */
[----:B------:R-:W2:Y:S02]  /*0250*/  @!P0 LDG.E.64 R4, desc[UR4][R2.64+0x8] ;  /* 0x0000080402048981 */ /* 0x000ea4000c1e1b00 */
[----:B--2---:R-:W-:-:S06]  /*0260*/  IMAD.WIDE R8, R0, 0x4, R4 ;  /* 0x0000000400087825 */ /* 0x004fcc00078e0204 */
[----:B------:R-:W2:Y:S01]  /*0270*/  LDG.E R9, desc[UR4][R8.64] ;  /* 0x0000000408097981 */ /* 0x000ea2000c1e1900 */
[----:B------:R-:W-:-:S04]  /*0280*/  IADD3 R6, PT, PT, R6, 0x1, RZ ;  /* 0x0000000106067810 */ /* 0x000fc80007ffe0ff */
[----:B--2---:R-:W-:-:S13]  /*0290*/  ISETP.GE.AND P0, PT, R6, R9, PT ;  /* 0x000000090600720c */ /* 0x004fda0003f06270 */
[----:B-1----:R-:W-:Y:S05]  /*02a0*/  @!P0 BRA `(.L_x_0) ;  /* 0xfffffffc00bc8947 */ /* 0x002fea000383ffff */
[----:B------:R-:W-:Y:S05]  /*02b0*/  EXIT ;  /* 0x000000000000794d */ /* 0x000fea0003800000 */
.L_x_1:
[----:B------:R-:W-:-:S00]  /*02c0*/  BRA `(.L_x_1) ;  /* 0xfffffffc00fc7947 */ /* 0x000fc0000383ffff */
[----:B------:R-:W-:-:S00]  /*02d0*/  NOP ;  /* 0x0000000000007918 */ /* 0x000fc00000000000 */
        /* <DEDUP_REMOVED lines=10> */
.L_x_9:


//--------------------- .text._Z4initPiii         --------------------------
	.section	.text._Z4initPiii,"ax",@progbits
	.align	128
        .global         _Z4initPiii
        .type           _Z4initPiii,@function
        .size           _Z4initPiii,(.L_x_10 - _Z4initPiii)
        .other          _Z4initPiii,@"STO_CUDA_ENTRY STV_DEFAULT"
_Z4initPiii:
.text._Z4initPiii:
[----:B------:R-:W-:Y:S01]  /*0000*/  LDC R1, c[0x0][0x37c] ;  /* 0x0000df00ff017b82 */ /* 0x000fe20000000800 */
[----:B------:R-:W0:Y:S01]  /*0010*/  S2R R5, SR_CTAID.X ;  /* 0x0000000000057919 */ /* 0x000e220000002500 */
[----:B------:R-:W0:Y:S06]  /*0020*/  LDCU UR6, c[0x0][0x360] ;  /* 0x00006c00ff0677ac */ /* 0x000e2c0008000800 */
[----:B------:R-:W1:Y:S01]  /*0030*/  LDC.64 R2, c[0x0][0x380] ;  /* 0x0000e000ff027b82 */ /* 0x000e620000000a00 */
[----:B------:R-:W0:Y:S01]  /*0040*/  S2R R0, SR_TID.X ;  /* 0x0000000000007919 */ /* 0x000e220000002100 */
[----:B------:R-:W2:Y:S01]  /*0050*/  LDCU UR7, c[0x0][0x388] ;  /* 0x00007100ff0777ac */ /* 0x000ea20008000800 */
[----:B------:R-:W3:Y:S01]  /*0060*/  LDCU.64 UR4, c[0x0][0x358] ;  /* 0x00006b00ff0477ac */ /* 0x000ee20008000a00 */
[----:B0-----:R-:W-:-:S04]  /*0070*/  IMAD R5, R5, UR6, R0 ;  /* 0x0000000605057c24 */ /* 0x001fc8000f8e0200 */
[C---:B-1----:R-:W-:Y:S01]  /*0080*/  IMAD.WIDE R2, R5.reuse, 0x4, R2 ;  /* 0x0000000405027825 */ /* 0x042fe200078e0202 */
[----:B--2---:R-:W-:-:S04]  /*0090*/  ISETP.NE.AND P0, PT, R5, UR7, PT ;  /* 0x0000000705007c0c */ /* 0x004fc8000bf05270 */
[----:B------:R-:W-:-:S05]  /*00a0*/  SEL R5, RZ, 0xffffffff, !P0 ;  /* 0xffffffffff057807 */ /* 0x000fca0004000000 */
[----:B---3--:R-:W-:Y:S01]  /*00b0*/  STG.E desc[UR4][R2.64], R5 ;  /* 0x0000000502007986 */ /* 0x008fe2000c101904 */
[----:B------:R-:W-:Y:S05]  /*00c0*/  EXIT ;  /* 0x000000000000794d */ /* 0x000fea0003800000 */
.L_x_2:
        /* <DEDUP_REMOVED lines=11> */
.L_x_10:


//--------------------- .text._Z11temp_kernelP7__graph --------------------------
	.section	.text._Z11temp_kernelP7__graph,"ax",@progbits
	.align	128
        .global         _Z11temp_kernelP7__graph
        .type           _Z11temp_kernelP7__graph,@function
        .size           _Z11temp_kernelP7__graph,(.L_x_11 - _Z11temp_kernelP7__graph)
        .other          _Z11temp_kernelP7__graph,@"STO_CUDA_ENTRY STV_DEFAULT"
_Z11temp_kernelP7__graph:
.text._Z11temp_kernelP7__graph:
[----:B------:R-:W0:Y:S01]  /*0000*/  LDC R1, c[0x0][0x37c] ;  /* 0x0000df00ff017b82 */ /* 0x000e220000000800 */
[----:B------:R-:W1:Y:S07]  /*0010*/  S2R R0, SR_TID.X ;  /* 0x0000000000007919 */ /* 0x000e6e0000002100 */
[----:B------:R-:W2:Y:S01]  /*0020*/  S2UR UR5, SR_CTAID.X ;  /* 0x00000000000579c3 */ /* 0x000ea20000002500 */
[----:B------:R-:W3:Y:S01]  /*0030*/  LDCU UR7, c[0x0][0x2fc] ;  /* 0x00005f80ff0777ac */ /* 0x000ee20008000800 */
[----:B0-----:R-:W-:Y:S01]  /*0040*/  VIADD R1, R1, 0xfffffff8 ;  /* 0xfffffff801017836 */ /* 0x001fe20000000000 */
[----:B------:R-:W2:Y:S01]  /*0050*/  LDCU UR4, c[0x0][0x360] ;  /* 0x00006c00ff0477ac */ /* 0x000ea20008000800 */
[----:B------:R-:W0:Y:S01]  /*0060*/  LDCU UR6, c[0x0][0x2f8] ;  /* 0x00005f00ff0677ac */ /* 0x000e220008000800 */
[----:B--2---:R-:W-:-:S02]  /*0070*/  UIMAD UR4, UR4, UR5, URZ ;  /* 0x00000005040472a4 */ /* 0x004fc4000f8e02ff */
[----:B0-----:R-:W-:Y:S01]  /*0080*/  IADD3 R2, P1, PT, R1, UR6, RZ ;  /* 0x0000000601027c10 */ /* 0x001fe2000ff3e0ff */
[----:B-1----:R-:W-:-:S03]  /*0090*/  IMAD.MOV R0, RZ, RZ, -R0 ;  /* 0x000000ffff007224 */ /* 0x002fc600078e0a00 */
[----:B---3--:R-:W-:Y:S02]  /*00a0*/  IADD3.X R16, PT, PT, RZ, UR7, RZ, P1, !PT ;  /* 0x00000007ff107c10 */ /* 0x008fe40008ffe4ff */
[----:B------:R-:W-:-:S13]  /*00b0*/  ISETP.NE.AND P0, PT, R0, UR4, PT ;  /* 0x0000000400007c0c */ /* 0x000fda000bf05270 */
[----:B------:R-:W-:Y:S05]  /*00c0*/  @P0 EXIT ;  /* 0x000000000000094d */ /* 0x000fea0003800000 */
[----:B------:R-:W0:Y:S01]  /*00d0*/  LDC.64 R6, c[0x0][0x380] ;  /* 0x0000e000ff067b82 */ /* 0x000e220000000a00 */
[----:B------:R-:W0:Y:S02]  /*00e0*/  LDCU.64 UR36, c[0x0][0x358] ;  /* 0x00006b00ff2477ac */ /* 0x000e240008000a00 */
[----:B0-----:R-:W2:Y:S04]  /*00f0*/  LDG.E R3, desc[UR36][R6.64] ;  /* 0x0000002406037981 */ /* 0x001ea8000c1e1900 */
[----:B------:R-:W2:Y:S02]  /*0100*/  LDG.E.64 R4, desc[UR36][R6.64+0x8] ;  /* 0x0000082406047981 */ /* 0x000ea4000c1e1b00 */
[----:B--2---:R-:W-:-:S06]  /*0110*/  IMAD.WIDE R4, R3, 0x4, R4 ;  /* 0x0000000403047825 */ /* 0x004fcc00078e0204 */
[----:B------:R-:W2:Y:S01]  /*0120*/  LD.E R4, desc[UR36][R4.64+-0x4] ;  /* 0xfffffc2404047980 */ /* 0x000ea2000c101900 */
[----:B------:R-:W-:Y:S01]  /*0130*/  BSSY.RECONVERGENT B6, `(.L_x_3) ;  /* 0x000001a000067945 */ /* 0x000fe20003800200 */
[----:B--2---:R-:W-:-:S13]  /*0140*/  ISETP.GE.AND P0, PT, R4, 0x1, PT ;  /* 0x000000010400780c */ /* 0x004fda0003f06270 */
[----:B------:R-:W-:Y:S05]  /*0150*/  @!P0 BRA `(.L_x_4) ;  /* 0x00000000005c8947 */ /* 0x000fea0003800000 */
[----:B------:R-:W-:-:S07]  /*0160*/  IMAD.MOV.U32 R17, RZ, RZ, RZ ;  /* 0x000000ffff117224 */ /* 0x000fce00078e00ff */
.L_x_6:
[----:B------:R-:W0:Y:S01]  /*0170*/  LDC.64 R12, c[0x0][0x380] ;  /* 0x0000e000ff0c7b82 */ /* 0x000e220000000a00 */
[----:B------:R-:W-:Y:S01]  /*0180*/  MOV R0, 0x10 ;  /* 0x0000001000007802 */ /* 0x000fe20000000f00 */
[----:B------:R-:W1:Y:S01]  /*0190*/  LDCU.64 UR4, c[0x4][URZ] ;  /* 0x01000000ff0477ac */ /* 0x000e620008000a00 */
[----:B0-----:R-:W2:Y:S02]  /*01a0*/  LDG.E.64 R8, desc[UR36][R12.64+0x10] ;  /* 0x000010240c087981 */ /* 0x001ea4000c1e1b00 */
[----:B--2---:R-:W-:-:S06]  /*01b0*/  IMAD.WIDE.U32 R8, R17, 0x4, R8 ;  /* 0x0000000411087825 */ /* 0x004fcc00078e0008 */
[----:B------:R-:W2:Y:S01]  /*01c0*/  LD.E R8, desc[UR36][R8.64] ;  /* 0x0000002408087980 */ /* 0x000ea2000c101900 */
[----:B------:R0:W3:Y:S01]  /*01d0*/  LDC.64 R10, c[0x4][R0] ;  /* 0x01000000000a7b82 */ /* 0x0000e20000000a00 */
[----:B-1----:R-:W-:Y:S01]  /*01e0*/  IMAD.U32 R4, RZ, RZ, UR4 ;  /* 0x00000004ff047e24 */ /* 0x002fe2000f8e00ff */
[----:B------:R-:W-:Y:S01]  /*01f0*/  MOV R5, UR5 ;  /* 0x0000000500057c02 */ /* 0x000fe20008000f00 */
[----:B------:R-:W-:Y:S02]  /*0200*/  IMAD.MOV.U32 R6, RZ, RZ, R2 ;  /* 0x000000ffff067224 */ /* 0x000fe400078e0002 */
[----:B------:R-:W-:Y:S01]  /*0210*/  IMAD.MOV.U32 R7, RZ, RZ, R16 ;  /* 0x000000ffff077224 */ /* 0x000fe200078e0010 */
[----:B--23--:R0:W-:Y:S06]  /*0220*/  STL [R1], R8 ;  /* 0x0000000801007387 */ /* 0x00c1ec0000100800 */
[----:B------:R-:W-:-:S07]  /*0230*/  LEPC R20, `(.L_x_5) ;  /* 0x000000001014794e */ /* 0x000fce0000000000 */
[----:B0-----:R-:W-:Y:S05]  /*0240*/  CALL.ABS.NOINC R10 ;  /* 0x000000000a007343 */ /* 0x001fea0003c00000 */
.L_x_5:
[----:B------:R-:W0:Y:S02]  /*0250*/  LDC.64 R6, c[0x0][0x380] ;  /* 0x0000e000ff067b82 */ /* 0x000e240000000a00 */
[----:B0-----:R-:W2:Y:S04]  /*0260*/  LDG.E R3, desc[UR36][R6.64] ;  /* 0x0000002406037981 */ /* 0x001ea8000c1e1900 */
[----:B------:R-:W2:Y:S02]  /*0270*/  LDG.E.64 R4, desc[UR36][R6.64+0x8] ;  /* 0x0000082406047981 */ /* 0x000ea4000c1e1b00 */
[----:B--2---:R-:W-:-:S06]  /*0280*/  IMAD.WIDE R4, R3, 0x4, R4 ;  /* 0x0000000403047825 */ /* 0x004fcc00078e0204 */
[----:B------:R-:W2:Y:S01]  /*0290*/  LD.E R4, desc[UR36][R4.64+-0x4] ;  /* 0xfffffc2404047980 */ /* 0x000ea2000c101900 */
[----:B------:R-:W-:-:S04]  /*02a0*/  IADD3 R17, PT, PT, R17, 0x1, RZ ;  /* 0x0000000111117810 */ /* 0x000fc80007ffe0ff */
[----:B--2---:R-:W-:-:S13]  /*02b0*/  ISETP.GE.AND P0, PT, R17, R4, PT ;  /* 0x000000041100720c */ /* 0x004fda0003f06270 */
[----:B------:R-:W-:Y:S05]  /*02c0*/  @!P0 BRA `(.L_x_6) ;  /* 0xfffffffc00a88947 */ /* 0x000fea000383ffff */
.L_x_4:
[----:B------:R-:W-:Y:S05]  /*02d0*/  BSYNC.RECONVERGENT B6 ;  /* 0x0000000000067941 */ /* 0x000fea0003800200 */
.L_x_3:
[----:B------:R-:W-:Y:S01]  /*02e0*/  MOV R0, 0x10 ;  /* 0x0000001000007802 */ /* 0x000fe20000000f00 */
[----:B------:R-:W0:Y:S01]  /*02f0*/  LDCU.64 UR4, c[0x4][0x8] ;  /* 0x01000100ff0477ac */ /* 0x000e220008000a00 */
[----:B------:R-:W-:Y:S02]  /*0300*/  CS2R R6, SRZ ;  /* 0x0000000000067805 */ /* 0x000fe4000001ff00 */
[----:B------:R1:W2:Y:S01]  /*0310*/  LDC.64 R2, c[0x4][R0] ;  /* 0x0100000000027b82 */ /* 0x0002a20000000a00 */
[----:B0-----:R-:W-:Y:S01]  /*0320*/  IMAD.U32 R4, RZ, RZ, UR4 ;  /* 0x00000004ff047e24 */ /* 0x001fe2000f8e00ff */
[----:B-1----:R-:W-:-:S07]  /*0330*/  MOV R5, UR5 ;  /* 0x0000000500057c02 */ /* 0x002fce0008000f00 */
[----:B------:R-:W-:-:S07]  /*0340*/  LEPC R20, `(.L_x_7) ;  /* 0x000000001014794e */ /* 0x000fce0000000000 */
[----:B--2---:R-:W-:Y:S05]  /*0350*/  CALL.ABS.NOINC R2 ;  /* 0x0000000002007343 */ /* 0x004fea0003c00000 */
.L_x_7:
[----:B------:R-:W-:Y:S05]  /*0360*/  EXIT ;  /* 0x000000000000794d */ /* 0x000fea0003800000 */
.L_x_8:
        /* <DEDUP_REMOVED lines=9> */
.L_x_11:


//--------------------- .nv.global.init           --------------------------
	.section	.nv.global.init,"aw",@progbits
.nv.global.init:
	.type		$str$1,@object
	.size		$str$1,($str - $str$1)
$str$1:
        /*0000*/ 	.byte	0x0a, 0x00
	.type		$str,@object
	.size		$str,(.L_0 - $str)
$str:
        /*0002*/ 	.byte	0x25, 0x64, 0x20, 0x00
.L_0:


//--------------------- .nv.shared.reserved.0     --------------------------
	.section	.nv.shared.reserved.0,"aw",@nobits
	.weak		__nv_reservedSMEM_offset_0_alias
	.size		__nv_reservedSMEM_offset_0_alias, 0, 64
	.other		__nv_reservedSMEM_offset_0_alias,@"STO_CUDA_RESERVED_SHARED STV_DEFAULT"
__nv_reservedSMEM_offset_0_alias:
	.zero		0
	.zero		64


//--------------------- .nv.constant0._Z3bfsPK7__graphPiiPb --------------------------
	.section	.nv.constant0._Z3bfsPK7__graphPiiPb,"a",@progbits
	.sectionflags	@""
	.align	4
.nv.constant0._Z3bfsPK7__graphPiiPb:
	.zero		928


//--------------------- .nv.constant0._Z4initPiii --------------------------
	.section	.nv.constant0._Z4initPiii,"a",@progbits
	.sectionflags	@""
	.align	4
.nv.constant0._Z4initPiii:
	.zero		912


//--------------------- .nv.constant0._Z11temp_kernelP7__graph --------------------------
	.section	.nv.constant0._Z11temp_kernelP7__graph,"a",@progbits
	.sectionflags	@""
	.align	4
.nv.constant0._Z11temp_kernelP7__graph:
	.zero		904


//--------------------- SYMBOLS --------------------------

	.type		.nv.reservedSmem.offset0,@object
	.size		.nv.reservedSmem.offset0,0x4
	.type		vprintf,@function
